//
// Generated by NVIDIA NVVM Compiler
//
// Compiler Build ID: CL-36424714
// Cuda compilation tools, release 13.0, V13.0.88
// Based on NVVM 20.0.0
//

.version 9.0
.target sm_100
.address_size 64

	// .globl	matrixMulTrans

.visible .entry matrixMulTrans(
	.param .u64 .ptr .align 1 matrixMulTrans_param_0,
	.param .u64 .ptr .align 1 matrixMulTrans_param_1,
	.param .u64 .ptr .align 1 matrixMulTrans_param_2,
	.param .u32 matrixMulTrans_param_3,
	.param .u32 matrixMulTrans_param_4,
	.param .u32 matrixMulTrans_param_5,
	.param .u32 matrixMulTrans_param_6,
	.param .u32 matrixMulTrans_param_7,
	.param .u32 matrixMulTrans_param_8
)
{
	.reg .pred 	%p<44>;
	.reg .b32 	%r<89>;
	.reg .b32 	%f<115>;
	.reg .b64 	%rd<41>;

	ld.param.u64 	%rd8, [matrixMulTrans_param_0];
	ld.param.u64 	%rd9, [matrixMulTrans_param_1];
	ld.param.u64 	%rd10, [matrixMulTrans_param_2];
	ld.param.u32 	%r48, [matrixMulTrans_param_3];
	ld.param.u32 	%r49, [matrixMulTrans_param_4];
	ld.param.u32 	%r50, [matrixMulTrans_param_5];
	ld.param.u32 	%r51, [matrixMulTrans_param_6];
	ld.param.u32 	%r52, [matrixMulTrans_param_7];
	ld.param.u32 	%r53, [matrixMulTrans_param_8];
	cvta.to.global.u64 	%rd1, %rd10;
	cvta.to.global.u64 	%rd2, %rd9;
	cvta.to.global.u64 	%rd3, %rd8;
	setp.lt.s32 	%p1, %r53, 1;
	@%p1 bra 	$L__BB0_24;
	mov.u32 	%r1, %tid.x;
	mov.u32 	%r2, %tid.y;
	setp.gt.s32 	%p2, %r48, 0;
	@%p2 bra 	$L__BB0_25;
	and.b32  	%r3, %r53, 3;
	and.b32  	%r4, %r53, 2147483644;
	mov.b32 	%r86, 0;
$L__BB0_3:
	setp.lt.u32 	%p3, %r53, 4;
	mad.lo.s32 	%r31, %r86, %r50, %r1;
	mov.b32 	%r88, 0;
	@%p3 bra 	$L__BB0_14;
	mov.b32 	%r87, 0;
$L__BB0_5:
	setp.ge.s32 	%p4, %r31, %r49;
	mad.lo.s32 	%r33, %r87, %r51, %r2;
	mad.lo.s32 	%r34, %r33, %r49, %r31;
	setp.ge.s32 	%p5, %r34, %r52;
	or.pred  	%p6, %p4, %p5;
	@%p6 bra 	$L__BB0_7;
	mul.wide.s32 	%rd11, %r34, 4;
	add.s64 	%rd12, %rd3, %rd11;
	mov.b32 	%r57, 0;
	st.global.u32 	[%rd12], %r57;
$L__BB0_7:
	setp.ge.s32 	%p7, %r31, %r49;
	add.s32 	%r35, %r33, %r51;
	mad.lo.s32 	%r36, %r35, %r49, %r31;
	setp.ge.s32 	%p8, %r36, %r52;
	or.pred  	%p9, %p7, %p8;
	@%p9 bra 	$L__BB0_9;
	mul.wide.s32 	%rd13, %r36, 4;
	add.s64 	%rd14, %rd3, %rd13;
	mov.b32 	%r58, 0;
	st.global.u32 	[%rd14], %r58;
$L__BB0_9:
	setp.ge.s32 	%p10, %r31, %r49;
	add.s32 	%r37, %r35, %r51;
	mad.lo.s32 	%r38, %r37, %r49, %r31;
	setp.ge.s32 	%p11, %r38, %r52;
	or.pred  	%p12, %p10, %p11;
	@%p12 bra 	$L__BB0_11;
	mul.wide.s32 	%rd15, %r38, 4;
	add.s64 	%rd16, %rd3, %rd15;
	mov.b32 	%r59, 0;
	st.global.u32 	[%rd16], %r59;
$L__BB0_11:
	setp.ge.s32 	%p13, %r31, %r49;
	add.s32 	%r60, %r37, %r51;
	mad.lo.s32 	%r39, %r60, %r49, %r31;
	setp.ge.s32 	%p14, %r39, %r52;
	or.pred  	%p15, %p13, %p14;
	@%p15 bra 	$L__BB0_13;
	mul.wide.s32 	%rd17, %r39, 4;
	add.s64 	%rd18, %rd3, %rd17;
	mov.b32 	%r61, 0;
	st.global.u32 	[%rd18], %r61;
$L__BB0_13:
	add.s32 	%r87, %r87, 4;
	setp.ne.s32 	%p16, %r87, %r4;
	mov.u32 	%r88, %r4;
	@%p16 bra 	$L__BB0_5;
$L__BB0_14:
	setp.eq.s32 	%p17, %r3, 0;
	@%p17 bra 	$L__BB0_23;
	setp.ge.s32 	%p18, %r31, %r49;
	mad.lo.s32 	%r42, %r88, %r51, %r2;
	mad.lo.s32 	%r43, %r42, %r49, %r31;
	setp.ge.s32 	%p19, %r43, %r52;
	or.pred  	%p20, %p18, %p19;
	@%p20 bra 	$L__BB0_17;
	mul.wide.s32 	%rd19, %r43, 4;
	add.s64 	%rd20, %rd3, %rd19;
	mov.b32 	%r62, 0;
	st.global.u32 	[%rd20], %r62;
$L__BB0_17:
	setp.eq.s32 	%p21, %r3, 1;
	@%p21 bra 	$L__BB0_23;
	setp.ge.s32 	%p22, %r31, %r49;
	add.s32 	%r44, %r42, %r51;
	mad.lo.s32 	%r45, %r44, %r49, %r31;
	setp.ge.s32 	%p23, %r45, %r52;
	or.pred  	%p24, %p22, %p23;
	@%p24 bra 	$L__BB0_20;
	mul.wide.s32 	%rd21, %r45, 4;
	add.s64 	%rd22, %rd3, %rd21;
	mov.b32 	%r63, 0;
	st.global.u32 	[%rd22], %r63;
$L__BB0_20:
	setp.eq.s32 	%p25, %r3, 2;
	@%p25 bra 	$L__BB0_23;
	setp.ge.s32 	%p26, %r31, %r49;
	add.s32 	%r64, %r44, %r51;
	mad.lo.s32 	%r46, %r64, %r49, %r31;
	setp.ge.s32 	%p27, %r46, %r52;
	or.pred  	%p28, %p26, %p27;
	@%p28 bra 	$L__BB0_23;
	mul.wide.s32 	%rd23, %r46, 4;
	add.s64 	%rd24, %rd3, %rd23;
	mov.b32 	%r65, 0;
	st.global.u32 	[%rd24], %r65;
$L__BB0_23:
	add.s32 	%r86, %r86, 1;
	setp.ne.s32 	%p29, %r86, %r53;
	@%p29 bra 	$L__BB0_3;
$L__BB0_24:
	ret;
$L__BB0_25:
	and.b32  	%r5, %r48, 15;
	and.b32  	%r6, %r48, 7;
	and.b32  	%r7, %r48, 2147483632;
	and.b32  	%r8, %r48, 3;
	add.s64 	%rd4, %rd2, 32;
	add.s64 	%rd5, %rd1, 32;
	mov.b32 	%r78, 0;
$L__BB0_26:
	mad.lo.s32 	%r10, %r78, %r50, %r1;
	mul.lo.s32 	%r11, %r10, %r48;
	mov.b32 	%r79, 0;
$L__BB0_27:
	setp.lt.s32 	%p30, %r10, %r49;
	mad.lo.s32 	%r13, %r79, %r51, %r2;
	mad.lo.s32 	%r14, %r13, %r49, %r10;
	setp.lt.s32 	%p31, %r14, %r52;
	and.pred  	%p32, %p30, %p31;
	@%p32 bra 	$L__BB0_30;
$L__BB0_28:
	add.s32 	%r79, %r79, 1;
	setp.eq.s32 	%p42, %r79, %r53;
	@%p42 bra 	$L__BB0_29;
	bra.uni 	$L__BB0_27;
$L__BB0_29:
	add.s32 	%r78, %r78, 1;
	setp.eq.s32 	%p43, %r78, %r53;
	@%p43 bra 	$L__BB0_24;
	bra.uni 	$L__BB0_26;
$L__BB0_30:
	setp.lt.u32 	%p33, %r48, 16;
	mul.lo.s32 	%r22, %r13, %r48;
	mov.f32 	%f114, 0f00000000;
	mov.b32 	%r84, 0;
	@%p33 bra 	$L__BB0_33;
	and.b32  	%r69, %r48, 2147483632;
	neg.s32 	%r82, %r69;
	mov.f32 	%f114, 0f00000000;
	mov.u32 	%r80, %r11;
	mov.u32 	%r81, %r22;
$L__BB0_32:
	.pragma "nounroll";
	mul.wide.s32 	%rd25, %r81, 4;
	add.s64 	%rd26, %rd4, %rd25;
	mul.wide.s32 	%rd27, %r80, 4;
	add.s64 	%rd28, %rd5, %rd27;
	ld.global.f32 	%f18, [%rd26+-32];
	ld.global.f32 	%f19, [%rd28+-32];
	fma.rn.f32 	%f20, %f18, %f19, %f114;
	ld.global.f32 	%f21, [%rd26+-28];
	ld.global.f32 	%f22, [%rd28+-28];
	fma.rn.f32 	%f23, %f21, %f22, %f20;
	ld.global.f32 	%f24, [%rd26+-24];
	ld.global.f32 	%f25, [%rd28+-24];
	fma.rn.f32 	%f26, %f24, %f25, %f23;
	ld.global.f32 	%f27, [%rd26+-20];
	ld.global.f32 	%f28, [%rd28+-20];
	fma.rn.f32 	%f29, %f27, %f28, %f26;
	ld.global.f32 	%f30, [%rd26+-16];
	ld.global.f32 	%f31, [%rd28+-16];
	fma.rn.f32 	%f32, %f30, %f31, %f29;
	ld.global.f32 	%f33, [%rd26+-12];
	ld.global.f32 	%f34, [%rd28+-12];
	fma.rn.f32 	%f35, %f33, %f34, %f32;
	ld.global.f32 	%f36, [%rd26+-8];
	ld.global.f32 	%f37, [%rd28+-8];
	fma.rn.f32 	%f38, %f36, %f37, %f35;
	ld.global.f32 	%f39, [%rd26+-4];
	ld.global.f32 	%f40, [%rd28+-4];
	fma.rn.f32 	%f41, %f39, %f40, %f38;
	ld.global.f32 	%f42, [%rd26];
	ld.global.f32 	%f43, [%rd28];
	fma.rn.f32 	%f44, %f42, %f43, %f41;
	ld.global.f32 	%f45, [%rd26+4];
	ld.global.f32 	%f46, [%rd28+4];
	fma.rn.f32 	%f47, %f45, %f46, %f44;
	ld.global.f32 	%f48, [%rd26+8];
	ld.global.f32 	%f49, [%rd28+8];
	fma.rn.f32 	%f50, %f48, %f49, %f47;
	ld.global.f32 	%f51, [%rd26+12];
	ld.global.f32 	%f52, [%rd28+12];
	fma.rn.f32 	%f53, %f51, %f52, %f50;
	ld.global.f32 	%f54, [%rd26+16];
	ld.global.f32 	%f55, [%rd28+16];
	fma.rn.f32 	%f56, %f54, %f55, %f53;
	ld.global.f32 	%f57, [%rd26+20];
	ld.global.f32 	%f58, [%rd28+20];
	fma.rn.f32 	%f59, %f57, %f58, %f56;
	ld.global.f32 	%f60, [%rd26+24];
	ld.global.f32 	%f61, [%rd28+24];
	fma.rn.f32 	%f62, %f60, %f61, %f59;
	ld.global.f32 	%f63, [%rd26+28];
	ld.global.f32 	%f64, [%rd28+28];
	fma.rn.f32 	%f114, %f63, %f64, %f62;
	add.s32 	%r82, %r82, 16;
	add.s32 	%r81, %r81, 16;
	add.s32 	%r80, %r80, 16;
	setp.eq.s32 	%p34, %r82, 0;
	mov.u32 	%r84, %r7;
	@%p34 bra 	$L__BB0_33;
	bra.uni 	$L__BB0_32;
$L__BB0_33:
	setp.eq.s32 	%p35, %r5, 0;
	@%p35 bra 	$L__BB0_43;
	add.s32 	%r70, %r5, -1;
	setp.lt.u32 	%p36, %r70, 7;
	@%p36 bra 	$L__BB0_36;
	add.s32 	%r71, %r84, %r22;
	mul.wide.s32 	%rd29, %r71, 4;
	add.s64 	%rd30, %rd2, %rd29;
	ld.global.f32 	%f66, [%rd30];
	add.s32 	%r72, %r84, %r11;
	mul.wide.s32 	%rd31, %r72, 4;
	add.s64 	%rd32, %rd1, %rd31;
	ld.global.f32 	%f67, [%rd32];
	fma.rn.f32 	%f68, %f66, %f67, %f114;
	ld.global.f32 	%f69, [%rd30+4];
	ld.global.f32 	%f70, [%rd32+4];
	fma.rn.f32 	%f71, %f69, %f70, %f68;
	ld.global.f32 	%f72, [%rd30+8];
	ld.global.f32 	%f73, [%rd32+8];
	fma.rn.f32 	%f74, %f72, %f73, %f71;
	ld.global.f32 	%f75, [%rd30+12];
	ld.global.f32 	%f76, [%rd32+12];
	fma.rn.f32 	%f77, %f75, %f76, %f74;
	ld.global.f32 	%f78, [%rd30+16];
	ld.global.f32 	%f79, [%rd32+16];
	fma.rn.f32 	%f80, %f78, %f79, %f77;
	ld.global.f32 	%f81, [%rd30+20];
	ld.global.f32 	%f82, [%rd32+20];
	fma.rn.f32 	%f83, %f81, %f82, %f80;
	ld.global.f32 	%f84, [%rd30+24];
	ld.global.f32 	%f85, [%rd32+24];
	fma.rn.f32 	%f86, %f84, %f85, %f83;
	ld.global.f32 	%f87, [%rd30+28];
	ld.global.f32 	%f88, [%rd32+28];
	fma.rn.f32 	%f114, %f87, %f88, %f86;
	add.s32 	%r84, %r84, 8;
$L__BB0_36:
	setp.eq.s32 	%p37, %r6, 0;
	@%p37 bra 	$L__BB0_43;
	add.s32 	%r73, %r6, -1;
	setp.lt.u32 	%p38, %r73, 3;
	@%p38 bra 	$L__BB0_39;
	add.s32 	%r74, %r84, %r22;
	mul.wide.s32 	%rd33, %r74, 4;
	add.s64 	%rd34, %rd2, %rd33;
	ld.global.f32 	%f90, [%rd34];
	add.s32 	%r75, %r84, %r11;
	mul.wide.s32 	%rd35, %r75, 4;
	add.s64 	%rd36, %rd1, %rd35;
	ld.global.f32 	%f91, [%rd36];
	fma.rn.f32 	%f92, %f90, %f91, %f114;
	ld.global.f32 	%f93, [%rd34+4];
	ld.global.f32 	%f94, [%rd36+4];
	fma.rn.f32 	%f95, %f93, %f94, %f92;
	ld.global.f32 	%f96, [%rd34+8];
	ld.global.f32 	%f97, [%rd36+8];
	fma.rn.f32 	%f98, %f96, %f97, %f95;
	ld.global.f32 	%f99, [%rd34+12];
	ld.global.f32 	%f100, [%rd36+12];
	fma.rn.f32 	%f114, %f99, %f100, %f98;
	add.s32 	%r84, %r84, 4;
$L__BB0_39:
	setp.eq.s32 	%p39, %r8, 0;
	@%p39 bra 	$L__BB0_43;
	setp.eq.s32 	%p40, %r8, 1;
	add.s32 	%r76, %r84, %r22;
	mul.wide.s32 	%rd37, %r76, 4;
	add.s64 	%rd6, %rd2, %rd37;
	ld.global.f32 	%f101, [%rd6];
	add.s32 	%r77, %r84, %r11;
	mul.wide.s32 	%rd38, %r77, 4;
	add.s64 	%rd7, %rd1, %rd38;
	ld.global.f32 	%f102, [%rd7];
	fma.rn.f32 	%f114, %f101, %f102, %f114;
	@%p40 bra 	$L__BB0_43;
	setp.eq.s32 	%p41, %r8, 2;
	ld.global.f32 	%f103, [%rd6+4];
	ld.global.f32 	%f104, [%rd7+4];
	fma.rn.f32 	%f114, %f103, %f104, %f114;
	@%p41 bra 	$L__BB0_43;
	ld.global.f32 	%f105, [%rd6+8];
	ld.global.f32 	%f106, [%rd7+8];
	fma.rn.f32 	%f114, %f105, %f106, %f114;
$L__BB0_43:
	mul.wide.s32 	%rd39, %r14, 4;
	add.s64 	%rd40, %rd3, %rd39;
	st.global.f32 	[%rd40], %f114;
	bra.uni 	$L__BB0_28;

}


// ===== COMPILED SASS (sm_100) =====

	.target	sm_100

	.elftype	@"ET_EXEC"


//--------------------- .note.nv.tkinfo           --------------------------
	.section	.note.nv.tkinfo,"",@"SHT_NOTE"
	.sectionflags	@"SHF_NOTE_NV_TKINFO"
	.tkinfo
        /*0018*/ 	.word	0x00000002
        /*0030*/ 	.string	""
        /*0030*/ 	.string	"ptxas"
        /*0030*/ 	.string	"Cuda compilation tools, release 13.0, V13.0.88"
        /*0030*/ 	.string	"Build cuda_13.0.r13.0/compiler.36424714_0"
        /*0030*/ 	.string	"-arch sm_100 -m 64 "



//--------------------- .note.nv.cuinfo           --------------------------
	.section	.note.nv.cuinfo,"",@"SHT_NOTE"
	.sectionflags	@"SHF_NOTE_NV_CUINFO"
        /*0018*/ 	.short	0x0002
        /*001a*/ 	.short	0x0064
        /*001c*/ 	.short	0x0082
	.zero		2


//--------------------- .nv.info                  --------------------------
	.section	.nv.info,"",@"SHT_CUDA_INFO"
	.align	4


	//----- nvinfo : EIATTR_REGCOUNT
	.align		4
        /*0000*/ 	.byte	0x04, 0x2f
        /*0002*/ 	.short	(.L_1 - .L_0)
	.align		4
.L_0:
        /*0004*/ 	.word	index@(matrixMulTrans)
        /*0008*/ 	.word	0x00000020


	//----- nvinfo : EIATTR_FRAME_SIZE
	.align		4
.L_1:
        /*000c*/ 	.byte	0x04, 0x11
        /*000e*/ 	.short	(.L_3 - .L_2)
	.align		4
.L_2:
        /*0010*/ 	.word	index@(matrixMulTrans)
        /*0014*/ 	.word	0x00000000


	//----- nvinfo : EIATTR_MIN_STACK_SIZE
	.align		4
.L_3:
        /*0018*/ 	.byte	0x04, 0x12
        /*001a*/ 	.short	(.L_5 - .L_4)
	.align		4
.L_4:
        /*001c*/ 	.word	index@(matrixMulTrans)
        /*0020*/ 	.word	0x00000000
.L_5:


//--------------------- .nv.compat                --------------------------
	.section	.nv.compat,"",@"SHT_CUDA_COMPAT_INFO"
	.align	4
        /*0000*/ 	.byte	0x02, 0x09, 0x00, 0x00, 0x02, 0x02, 0x01, 0x00, 0x02, 0x05, 0x05, 0x00, 0x03, 0x07, 0x01, 0x01
        /*0010*/ 	.byte	0x02, 0x03, 0x00, 0x00, 0x02, 0x06, 0x01, 0x00, 0x04, 0x0b, 0x08, 0x00, 0x09, 0x00, 0x00, 0x00
        /*0020*/ 	.byte	0x00, 0x00, 0x00, 0x00


//--------------------- .nv.info.matrixMulTrans   --------------------------
	.section	.nv.info.matrixMulTrans,"",@"SHT_CUDA_INFO"
	.sectionflags	@""
	.align	4


	//----- nvinfo : EIATTR_CUDA_API_VERSION
	.align		4
        /*0000*/ 	.byte	0x04, 0x37
        /*0002*/ 	.short	(.L_7 - .L_6)
.L_6:
        /*0004*/ 	.word	0x00000082


	//----- nvinfo : EIATTR_KPARAM_INFO
	.align		4
.L_7:
        /*0008*/ 	.byte	0x04, 0x17
        /*000a*/ 	.short	(.L_9 - .L_8)
.L_8:
        /*000c*/ 	.word	0x00000000
        /*0010*/ 	.short	0x0008
        /*0012*/ 	.short	0x002c
        /*0014*/ 	.byte	0x00, 0xf0, 0x11, 0x00


	//----- nvinfo : EIATTR_KPARAM_INFO
	.align		4
.L_9:
        /*0018*/ 	.byte	0x04, 0x17
        /*001a*/ 	.short	(.L_11 - .L_10)
.L_10:
        /*001c*/ 	.word	0x00000000
        /*0020*/ 	.short	0x0007
        /*0022*/ 	.short	0x0028
        /*0024*/ 	.byte	0x00, 0xf0, 0x11, 0x00


	//----- nvinfo : EIATTR_KPARAM_INFO
	.align		4
.L_11:
        /*0028*/ 	.byte	0x04, 0x17
        /*002a*/ 	.short	(.L_13 - .L_12)
.L_12:
        /*002c*/ 	.word	0x00000000
        /*0030*/ 	.short	0x0006
        /*0032*/ 	.short	0x0024
        /*0034*/ 	.byte	0x00, 0xf0, 0x11, 0x00


	//----- nvinfo : EIATTR_KPARAM_INFO
	.align		4
.L_13:
        /*0038*/ 	.byte	0x04, 0x17
        /*003a*/ 	.short	(.L_15 - .L_14)
.L_14:
        /*003c*/ 	.word	0x00000000
        /*0040*/ 	.short	0x0005
        /*0042*/ 	.short	0x0020
        /*0044*/ 	.byte	0x00, 0xf0, 0x11, 0x00


	//----- nvinfo : EIATTR_KPARAM_INFO
	.align		4
.L_15:
        /*0048*/ 	.byte	0x04, 0x17
        /*004a*/ 	.short	(.L_17 - .L_16)
.L_16:
        /*004c*/ 	.word	0x00000000
        /*0050*/ 	.short	0x0004
        /*0052*/ 	.short	0x001c
        /*0054*/ 	.byte	0x00, 0xf0, 0x11, 0x00


	//----- nvinfo : EIATTR_KPARAM_INFO
	.align		4
.L_17:
        /*0058*/ 	.byte	0x04, 0x17
        /*005a*/ 	.short	(.L_19 - .L_18)
.L_18:
        /*005c*/ 	.word	0x00000000
        /*0060*/ 	.short	0x0003
        /*0062*/ 	.short	0x0018
        /*0064*/ 	.byte	0x00, 0xf0, 0x11, 0x00


	//----- nvinfo : EIATTR_KPARAM_INFO
	.align		4
.L_19:
        /*0068*/ 	.byte	0x04, 0x17
        /*006a*/ 	.short	(.L_21 - .L_20)
.L_20:
        /*006c*/ 	.word	0x00000000
        /*0070*/ 	.short	0x0002
        /*0072*/ 	.short	0x0010
        /*0074*/ 	.byte	0x00, 0xf5, 0x21, 0x00


	//----- nvinfo : EIATTR_KPARAM_INFO
	.align		4
.L_21:
        /*0078*/ 	.byte	0x04, 0x17
        /*007a*/ 	.short	(.L_23 - .L_22)
.L_22:
        /*007c*/ 	.word	0x00000000
        /*0080*/ 	.short	0x0001
        /*0082*/ 	.short	0x0008
        /*0084*/ 	.byte	0x00, 0xf5, 0x21, 0x00


	//----- nvinfo : EIATTR_KPARAM_INFO
	.align		4
.L_23:
        /*0088*/ 	.byte	0x04, 0x17
        /*008a*/ 	.short	(.L_25 - .L_24)
.L_24:
        /*008c*/ 	.word	0x00000000
        /*0090*/ 	.short	0x0000
        /*0092*/ 	.short	0x0000
        /*0094*/ 	.byte	0x00, 0xf5, 0x21, 0x00


	//----- nvinfo : EIATTR_SPARSE_MMA_MASK
	.align		4
.L_25:
        /*0098*/ 	.byte	0x03, 0x50
        /*009a*/ 	.short	0x0000


	//----- nvinfo : EIATTR_MAXREG_COUNT
	.align		4
        /*009c*/ 	.byte	0x03, 0x1b
        /*009e*/ 	.short	0x00ff


	//----- nvinfo : EIATTR_MERCURY_ISA_VERSION
	.align		4
        /*00a0*/ 	.byte	0x03, 0x5f
        /*00a2*/ 	.short	0x0101


	//----- nvinfo : EIATTR_VRC_CTA_INIT_COUNT
	.align		4
        /*00a4*/ 	.byte	0x02, 0x4a
	.zero		1
	.zero		1


	//----- nvinfo : EIATTR_EXIT_INSTR_OFFSETS
	.align		4
        /*00a8*/ 	.byte	0x04, 0x1c
        /*00aa*/ 	.short	(.L_27 - .L_26)


	//   ....[0]....
.L_26:
        /*00ac*/ 	.word	0x00000030


	//   ....[1]....
        /*00b0*/ 	.word	0x00000580


	//   ....[2]....
        /*00b4*/ 	.word	0x00001100


	//----- nvinfo : EIATTR_CRS_STACK_SIZE
	.align		4
.L_27:
        /*00b8*/ 	.byte	0x04, 0x1e
        /*00ba*/ 	.short	(.L_29 - .L_28)
.L_28:
        /*00bc*/ 	.word	0x00000000


	//----- nvinfo : EIATTR_CBANK_PARAM_SIZE
	.align		4
.L_29:
        /*00c0*/ 	.byte	0x03, 0x19
        /*00c2*/ 	.short	0x0030


	//----- nvinfo : EIATTR_PARAM_CBANK
	.align		4
        /*00c4*/ 	.byte	0x04, 0x0a
        /*00c6*/ 	.short	(.L_31 - .L_30)
	.align		4
.L_30:
        /*00c8*/ 	.word	index@(.nv.constant0.matrixMulTrans)
        /*00cc*/ 	.short	0x0380
        /*00ce*/ 	.short	0x0030


	//----- nvinfo : EIATTR_SW_WAR
	.align		4
.L_31:
        /*00d0*/ 	.byte	0x04, 0x36
        /*00d2*/ 	.short	(.L_33 - .L_32)
.L_32:
        /*00d4*/ 	.word	0x00000008
.L_33:


//--------------------- .nv.callgraph             --------------------------
	.section	.nv.callgraph,"",@"SHT_CUDA_CALLGRAPH"
	.align	4
	.sectionentsize	8
	.align		4
        /*0000*/ 	.word	0x00000000
	.align		4
        /*0004*/ 	.word	0xffffffff
	.align		4
        /*0008*/ 	.word	0x00000000
	.align		4
        /*000c*/ 	.word	0xfffffffe
	.align		4
        /*0010*/ 	.word	0x00000000
	.align		4
        /*0014*/ 	.word	0xfffffffd
	.align		4
        /*0018*/ 	.word	0x00000000
	.align		4
        /*001c*/ 	.word	0xfffffffc


//--------------------- .text.matrixMulTrans      --------------------------
	.section	.text.matrixMulTrans,"ax",@progbits
	.align	128
        .global         matrixMulTrans
        .type           matrixMulTrans,@function
        .size           matrixMulTrans,(.L_x_15 - matrixMulTrans)
        .other          matrixMulTrans,@"STO_CUDA_ENTRY STV_DEFAULT"
matrixMulTrans:
.text.matrixMulTrans:
[----:B------:R-:W-:Y:S08]  /*0000*/  LDC R1, c[0x0][0x37c] ;  /* 0x0000df00ff017b82 */ /* 0x000ff00000000800 */
[----:B------:R-:W0:Y:S02]  /*0010*/  LDC R2, c[0x0][0x3ac] ;  /* 0x0000eb00ff027b82 */ /* 0x000e240000000800 */
[----:B0-----:R-:W-:-:S13]  /*0020*/  ISETP.GE.AND P0, PT, R2, 0x1, PT ;  /* 0x000000010200780c */ /* 0x001fda0003f06270 */
[----:B------:R-:W-:Y:S05]  /*0030*/  @!P0 EXIT ;  /* 0x000000000000894d */ /* 0x000fea0003800000 */
[----:B------:R-:W0:Y:S01]  /*0040*/  LDC R9, c[0x0][0x398] ;  /* 0x0000e600ff097b82 */ /* 0x000e220000000800 */
[----:B------:R-:W1:Y:S01]  /*0050*/  S2R R0, SR_TID.X ;  /* 0x0000000000007919 */ /* 0x000e620000002100 */
[----:B------:R-:W2:Y:S01]  /*0060*/  LDCU.64 UR12, c[0x0][0x358] ;  /* 0x00006b00ff0c77ac */ /* 0x000ea20008000a00 */
[----:B------:R-:W3:Y:S01]  /*0070*/  S2R R8, SR_TID.Y ;  /* 0x0000000000087919 */ /* 0x000ee20000002200 */
[----:B0-----:R-:W-:-:S13]  /*0080*/  ISETP.GT.AND P0, PT, R9, RZ, PT ;  /* 0x000000ff0900720c */ /* 0x001fda0003f04270 */
[----:B-123--:R-:W-:Y:S05]  /*0090*/  @P0 BRA `(.L_x_0) ;  /* 0x00000004003c0947 */ /* 0x00efea0003800000 */
[C---:B------:R-:W-:Y:S01]  /*00a0*/  LOP3.LUT R14, R2.reuse, 0x3, RZ, 0xc0, !PT ;  /* 0x00000003020e7812 */ /* 0x040fe200078ec0ff */
[----:B------:R-:W-:Y:S01]  /*00b0*/  UMOV UR4, URZ ;  /* 0x000000ff00047c82 */ /* 0x000fe20008000000 */
[----:B------:R-:W-:-:S07]  /*00c0*/  LOP3.LUT R2, R2, 0x7ffffffc, RZ, 0xc0, !PT ;  /* 0x7ffffffc02027812 */ /* 0x000fce00078ec0ff */
.L_x_4:
[----:B0-----:R-:W0:Y:S01]  /*00d0*/  LDCU UR5, c[0x0][0x3ac] ;  /* 0x00007580ff0577ac */ /* 0x001e220008000800 */
[----:B------:R-:W1:Y:S01]  /*00e0*/  LDC R3, c[0x0][0x3a0] ;  /* 0x0000e800ff037b82 */ /* 0x000e620000000800 */
[----:B------:R-:W-:Y:S01]  /*00f0*/  HFMA2 R5, -RZ, RZ, 0, 0 ;  /* 0x00000000ff057431 */ /* 0x000fe200000001ff */
[----:B0-----:R-:W-:Y:S01]  /*0100*/  UISETP.GE.U32.AND UP0, UPT, UR5, 0x4, UPT ;  /* 0x000000040500788c */ /* 0x001fe2000bf06070 */
[----:B-1----:R-:W-:Y:S01]  /*0110*/  IMAD R3, R3, UR4, R0 ;  /* 0x0000000403037c24 */ /* 0x002fe2000f8e0200 */
[----:B------:R-:W-:-:S04]  /*0120*/  UIADD3 UR4, UPT, UPT, UR4, 0x1, URZ ;  /* 0x0000000104047890 */ /* 0x000fc8000fffe0ff */
[----:B------:R-:W-:-:S03]  /*0130*/  UISETP.NE.AND UP1, UPT, UR4, UR5, UPT ;  /* 0x000000050400728c */ /* 0x000fc6000bf25270 */
[----:B------:R-:W-:Y:S08]  /*0140*/  BRA.U !UP0, `(.L_x_1) ;  /* 0x0000000108907547 */ /* 0x000ff0000b800000 */
[----:B------:R-:W0:Y:S01]  /*0150*/  LDC R9, c[0x0][0x3a4] ;  /* 0x0000e900ff097b82 */ /* 0x000e220000000800 */
[----:B------:R-:W1:Y:S01]  /*0160*/  LDCU UR6, c[0x0][0x39c] ;  /* 0x00007380ff0677ac */ /* 0x000e620008000800 */
[----:B------:R-:W2:Y:S01]  /*0170*/  LDCU UR7, c[0x0][0x3a8] ;  /* 0x00007500ff0777ac */ /* 0x000ea20008000800 */
[----:B------:R-:W-:-:S05]  /*0180*/  UMOV UR5, URZ ;  /* 0x000000ff00057c82 */ /* 0x000fca0008000000 */
.L_x_2:
[----:B0---4-:R-:W-:Y:S01]  /*0190*/  IMAD R6, R9, UR5, R8 ;  /* 0x0000000509067c24 */ /* 0x011fe2000f8e0208 */
[----:B------:R-:W-:-:S03]  /*01a0*/  UIADD3 UR5, UPT, UPT, UR5, 0x4, URZ ;  /* 0x0000000405057890 */ /* 0x000fc6000fffe0ff */
[C---:B-1----:R-:W-:Y:S01]  /*01b0*/  IMAD R15, R6.reuse, UR6, R3 ;  /* 0x00000006060f7c24 */ /* 0x042fe2000f8e0203 */
[----:B------:R-:W-:-:S04]  /*01c0*/  IADD3 R10, PT, PT, R6, R9, RZ ;  /* 0x00000009060a7210 */ /* 0x000fc80007ffe0ff */
[CC--:B------:R-:W-:Y:S01]  /*01d0*/  IADD3 R12, PT, PT, R10.reuse, R9.reuse, RZ ;  /* 0x000000090a0c7210 */ /* 0x0c0fe20007ffe0ff */
[--C-:B------:R-:W-:Y:S01]  /*01e0*/  IMAD R17, R10, UR6, R3.reuse ;  /* 0x000000060a117c24 */ /* 0x100fe2000f8e0203 */
[----:B--2---:R-:W-:Y:S02]  /*01f0*/  ISETP.GE.AND P2, PT, R15, UR7, PT ;  /* 0x000000070f007c0c */ /* 0x004fe4000bf46270 */
[C---:B------:R-:W-:Y:S01]  /*0200*/  IADD3 R4, PT, PT, R12.reuse, R9, RZ ;  /* 0x000000090c047210 */ /* 0x040fe20007ffe0ff */
[--C-:B------:R-:W-:Y:S01]  /*0210*/  IMAD R19, R12, UR6, R3.reuse ;  /* 0x000000060c137c24 */ /* 0x100fe2000f8e0203 */
[----:B------:R-:W-:Y:S02]  /*0220*/  ISETP.GE.AND P3, PT, R17, UR7, PT ;  /* 0x0000000711007c0c */ /* 0x000fe4000bf66270 */
[----:B------:R-:W-:Y:S01]  /*0230*/  ISETP.GE.OR P2, PT, R3, UR6, P2 ;  /* 0x0000000603007c0c */ /* 0x000fe20009746670 */
[----:B------:R-:W-:Y:S01]  /*0240*/  IMAD R21, R4, UR6, R3 ;  /* 0x0000000604157c24 */ /* 0x000fe2000f8e0203 */
[----:B------:R-:W-:-:S02]  /*0250*/  ISETP.GE.AND P0, PT, R19, UR7, PT ;  /* 0x0000000713007c0c */ /* 0x000fc4000bf06270 */
[----:B------:R-:W-:Y:S02]  /*0260*/  ISETP.GE.OR P3, PT, R3, UR6, P3 ;  /* 0x0000000603007c0c */ /* 0x000fe40009f66670 */
[----:B------:R-:W-:Y:S02]  /*0270*/  ISETP.GE.AND P1, PT, R21, UR7, PT ;  /* 0x0000000715007c0c */ /* 0x000fe4000bf26270 */
[C---:B------:R-:W-:Y:S02]  /*0280*/  ISETP.GE.OR P0, PT, R3.reuse, UR6, P0 ;  /* 0x0000000603007c0c */ /* 0x040fe40008706670 */
[----:B------:R-:W-:-:S03]  /*0290*/  ISETP.GE.OR P1, PT, R3, UR6, P1 ;  /* 0x0000000603007c0c */ /* 0x000fc60008f26670 */
[----:B------:R-:W0:Y:S08]  /*02a0*/  @!P2 LDC.64 R10, c[0x0][0x380] ;  /* 0x0000e000ff0aab82 */ /* 0x000e300000000a00 */
[----:B------:R-:W1:Y:S08]  /*02b0*/  @!P3 LDC.64 R12, c[0x0][0x380] ;  /* 0x0000e000ff0cbb82 */ /* 0x000e700000000a00 */
[----:B------:R-:W2:Y:S08]  /*02c0*/  @!P0 LDC.64 R6, c[0x0][0x380] ;  /* 0x0000e000ff068b82 */ /* 0x000eb00000000a00 */
[----:B------:R-:W3:Y:S01]  /*02d0*/  @!P1 LDC.64 R4, c[0x0][0x380] ;  /* 0x0000e000ff049b82 */ /* 0x000ee20000000a00 */
[----:B0-----:R-:W-:-:S05]  /*02e0*/  @!P2 IMAD.WIDE R10, R15, 0x4, R10 ;  /* 0x000000040f0aa825 */ /* 0x001fca00078e020a */
[----:B------:R4:W-:Y:S01]  /*02f0*/  @!P2 STG.E desc[UR12][R10.64], RZ ;  /* 0x000000ff0a00a986 */ /* 0x0009e2000c10190c */
[----:B-1----:R-:W-:-:S05]  /*0300*/  @!P3 IMAD.WIDE R12, R17, 0x4, R12 ;  /* 0x00000004110cb825 */ /* 0x002fca00078e020c */
[----:B------:R4:W-:Y:S01]  /*0310*/  @!P3 STG.E desc[UR12][R12.64], RZ ;  /* 0x000000ff0c00b986 */ /* 0x0009e2000c10190c */
[----:B--2---:R-:W-:-:S05]  /*0320*/  @!P0 IMAD.WIDE R6, R19, 0x4, R6 ;  /* 0x0000000413068825 */ /* 0x004fca00078e0206 */
[----:B------:R4:W-:Y:S01]  /*0330*/  @!P0 STG.E desc[UR12][R6.64], RZ ;  /* 0x000000ff06008986 */ /* 0x0009e2000c10190c */
[----:B------:R-:W-:Y:S01]  /*0340*/  ISETP.NE.AND P0, PT, R2, UR5, PT ;  /* 0x0000000502007c0c */ /* 0x000fe2000bf05270 */
[----:B---3--:R-:W-:-:S05]  /*0350*/  @!P1 IMAD.WIDE R4, R21, 0x4, R4 ;  /* 0x0000000415049825 */ /* 0x008fca00078e0204 */
[----:B------:R4:W-:Y:S07]  /*0360*/  @!P1 STG.E desc[UR12][R4.64], RZ ;  /* 0x000000ff04009986 */ /* 0x0009ee000c10190c */
[----:B------:R-:W-:Y:S05]  /*0370*/  @P0 BRA `(.L_x_2) ;  /* 0xfffffffc00840947 */ /* 0x000fea000383ffff */
[----:B----4-:R-:W-:-:S07]  /*0380*/  MOV R5, R2 ;  /* 0x0000000200057202 */ /* 0x010fce0000000f00 */
.L_x_1:
[----:B------:R-:W-:-:S13]  /*0390*/  ISETP.NE.AND P0, PT, R14, RZ, PT ;  /* 0x000000ff0e00720c */ /* 0x000fda0003f05270 */
[----:B------:R-:W-:Y:S05]  /*03a0*/  @!P0 BRA `(.L_x_3) ;  /* 0x0000000000708947 */ /* 0x000fea0003800000 */
[----:B------:R-:W0:Y:S01]  /*03b0*/  LDCU UR5, c[0x0][0x3a4] ;  /* 0x00007480ff0577ac */ /* 0x000e220008000800 */
[----:B------:R-:W1:Y:S01]  /*03c0*/  LDCU UR6, c[0x0][0x39c] ;  /* 0x00007380ff0677ac */ /* 0x000e620008000800 */
[----:B------:R-:W2:Y:S01]  /*03d0*/  LDCU UR7, c[0x0][0x3a8] ;  /* 0x00007500ff0777ac */ /* 0x000ea20008000800 */
[----:B0-----:R-:W-:-:S04]  /*03e0*/  IMAD R6, R5, UR5, R8 ;  /* 0x0000000505067c24 */ /* 0x001fc8000f8e0208 */
[----:B-1----:R-:W-:-:S05]  /*03f0*/  IMAD R7, R6, UR6, R3 ;  /* 0x0000000606077c24 */ /* 0x002fca000f8e0203 */
[----:B--2---:R-:W-:-:S04]  /*0400*/  ISETP.GE.AND P0, PT, R7, UR7, PT ;  /* 0x0000000707007c0c */ /* 0x004fc8000bf06270 */
[----:B------:R-:W-:-:S13]  /*0410*/  ISETP.GE.OR P0, PT, R3, UR6, P0 ;  /* 0x0000000603007c0c */ /* 0x000fda0008706670 */
[----:B------:R-:W0:Y:S02]  /*0420*/  @!P0 LDC.64 R4, c[0x0][0x380] ;  /* 0x0000e000ff048b82 */ /* 0x000e240000000a00 */
[----:B0-----:R-:W-:-:S05]  /*0430*/  @!P0 IMAD.WIDE R4, R7, 0x4, R4 ;  /* 0x0000000407048825 */ /* 0x001fca00078e0204 */
[----:B------:R0:W-:Y:S01]  /*0440*/  @!P0 STG.E desc[UR12][R4.64], RZ ;  /* 0x000000ff04008986 */ /* 0x0001e2000c10190c */
[----:B------:R-:W-:-:S13]  /*0450*/  ISETP.NE.AND P0, PT, R14, 0x1, PT ;  /* 0x000000010e00780c */ /* 0x000fda0003f05270 */
[----:B0-----:R-:W-:Y:S05]  /*0460*/  @!P0 BRA `(.L_x_3) ;  /* 0x0000000000408947 */ /* 0x001fea0003800000 */
[----:B------:R-:W-:-:S05]  /*0470*/  IADD3 R6, PT, PT, R6, UR5, RZ ;  /* 0x0000000506067c10 */ /* 0x000fca000fffe0ff */
[----:B------:R-:W-:-:S05]  /*0480*/  IMAD R7, R6, UR6, R3 ;  /* 0x0000000606077c24 */ /* 0x000fca000f8e0203 */
[----:B------:R-:W-:-:S04]  /*0490*/  ISETP.GE.AND P0, PT, R7, UR7, PT ;  /* 0x0000000707007c0c */ /* 0x000fc8000bf06270 */
        /* <DEDUP_REMOVED lines=12> */
[----:B------:R0:W-:Y:S02]  /*0560*/  @!P0 STG.E desc[UR12][R4.64], RZ ;  /* 0x000000ff04008986 */ /* 0x0001e4000c10190c */
.L_x_3:
[----:B------:R-:W-:Y:S05]  /*0570*/  BRA.U UP1, `(.L_x_4) ;  /* 0xfffffff901d47547 */ /* 0x000fea000b83ffff */
[----:B------:R-:W-:Y:S05]  /*0580*/  EXIT ;  /* 0x000000000000794d */ /* 0x000fea0003800000 */
.L_x_0:
[----:B------:R-:W0:Y:S01]  /*0590*/  LDCU.64 UR4, c[0x0][0x388] ;  /* 0x00007100ff0477ac */ /* 0x000e220008000a00 */
[C---:B------:R-:W-:Y:S02]  /*05a0*/  LOP3.LUT R22, R9.reuse, 0xf, RZ, 0xc0, !PT ;  /* 0x0000000f09167812 */ /* 0x040fe400078ec0ff */
[C---:B------:R-:W-:Y:S01]  /*05b0*/  LOP3.LUT R24, R9.reuse, 0x7, RZ, 0xc0, !PT ;  /* 0x0000000709187812 */ /* 0x040fe200078ec0ff */
[----:B------:R-:W1:Y:S01]  /*05c0*/  LDCU.64 UR10, c[0x0][0x390] ;  /* 0x00007200ff0a77ac */ /* 0x000e620008000a00 */
[----:B------:R-:W-:Y:S01]  /*05d0*/  LOP3.LUT R9, R9, 0x3, RZ, 0xc0, !PT ;  /* 0x0000000309097812 */ /* 0x000fe200078ec0ff */
[----:B0-----:R-:W-:-:S03]  /*05e0*/  UIADD3 UR9, UP0, UPT, UR4, 0x20, URZ ;  /* 0x0000002004097890 */ /* 0x001fc6000ff1e0ff */
[----:B------:R-:W-:Y:S01]  /*05f0*/  UMOV UR4, URZ ;  /* 0x000000ff00047c82 */ /* 0x000fe20008000000 */
[----:B-1----:R-:W-:Y:S02]  /*0600*/  UIADD3 UR7, UP1, UPT, UR10, 0x20, URZ ;  /* 0x000000200a077890 */ /* 0x002fe4000ff3e0ff */
[----:B------:R-:W-:Y:S02]  /*0610*/  UIADD3.X UR10, UPT, UPT, URZ, UR5, URZ, UP0, !UPT ;  /* 0x00000005ff0a7290 */ /* 0x000fe400087fe4ff */
[----:B------:R-:W-:-:S12]  /*0620*/  UIADD3.X UR8, UPT, UPT, URZ, UR11, URZ, UP1, !UPT ;  /* 0x0000000bff087290 */ /* 0x000fd80008ffe4ff */
.L_x_13:
[----:B0-----:R-:W0:Y:S01]  /*0630*/  LDC R3, c[0x0][0x3a0] ;  /* 0x0000e800ff037b82 */ /* 0x001e220000000800 */
[----:B------:R-:W1:Y:S01]  /*0640*/  LDCU UR5, c[0x0][0x398] ;  /* 0x00007300ff0577ac */ /* 0x000e620008000800 */
[----:B0-----:R-:W-:-:S04]  /*0650*/  IMAD R10, R3, UR4, R0 ;  /* 0x00000004030a7c24 */ /* 0x001fc8000f8e0200 */
[----:B-1----:R-:W-:Y:S01]  /*0660*/  IMAD R11, R10, UR5, RZ ;  /* 0x000000050a0b7c24 */ /* 0x002fe2000f8e02ff */
[----:B------:R-:W-:-:S06]  /*0670*/  UMOV UR5, URZ ;  /* 0x000000ff00057c82 */ /* 0x000fcc0008000000 */
.L_x_12:
[----:B0-----:R-:W0:Y:S01]  /*0680*/  LDC R5, c[0x0][0x3a4] ;  /* 0x0000e900ff057b82 */ /* 0x001e220000000800 */
[----:B------:R-:W1:Y:S01]  /*0690*/  LDCU UR6, c[0x0][0x39c] ;  /* 0x00007380ff0677ac */ /* 0x000e620008000800 */
[----:B------:R-:W-:Y:S06]  /*06a0*/  BSSY.RECONVERGENT B0, `(.L_x_5) ;  /* 0x00000a2000007945 */ /* 0x000fec0003800200 */
[----:B------:R-:W2:Y:S01]  /*06b0*/  LDC.64 R2, c[0x0][0x3a8] ;  /* 0x0000ea00ff027b82 */ /* 0x000ea20000000a00 */
[----:B0-----:R-:W-:Y:S01]  /*06c0*/  IMAD R5, R5, UR5, R8 ;  /* 0x0000000505057c24 */ /* 0x001fe2000f8e0208 */
[----:B------:R-:W-:-:S03]  /*06d0*/  UIADD3 UR5, UPT, UPT, UR5, 0x1, URZ ;  /* 0x0000000105057890 */ /* 0x000fc6000fffe0ff */
[----:B-1----:R-:W-:-:S03]  /*06e0*/  IMAD R13, R5, UR6, R10 ;  /* 0x00000006050d7c24 */ /* 0x002fc6000f8e020a */
[----:B--2---:R-:W-:Y:S02]  /*06f0*/  ISETP.NE.AND P1, PT, R3, UR5, PT ;  /* 0x0000000503007c0c */ /* 0x004fe4000bf25270 */
[----:B------:R-:W-:-:S04]  /*0700*/  ISETP.GE.AND P0, PT, R13, R2, PT ;  /* 0x000000020d00720c */ /* 0x000fc80003f06270 */
[----:B------:R-:W-:-:S13]  /*0710*/  ISETP.LT.AND P0, PT, R10, UR6, !P0 ;  /* 0x000000060a007c0c */ /* 0x000fda000c701270 */
[----:B------:R-:W-:Y:S05]  /*0720*/  @!P0 BRA `(.L_x_6) ;  /* 0x0000000800648947 */ /* 0x000fea0003800000 */
[----:B------:R-:W0:Y:S01]  /*0730*/  LDCU UR11, c[0x0][0x398] ;  /* 0x00007300ff0b77ac */ /* 0x000e220008000800 */
[----:B------:R-:W-:Y:S01]  /*0740*/  HFMA2 R14, -RZ, RZ, 0, 0 ;  /* 0x00000000ff0e7431 */ /* 0x000fe200000001ff */
[----:B------:R-:W-:Y:S01]  /*0750*/  UMOV UR6, URZ ;  /* 0x000000ff00067c82 */ /* 0x000fe20008000000 */
[----:B0-----:R-:W-:Y:S02]  /*0760*/  UISETP.GE.U32.AND UP0, UPT, UR11, 0x10, UPT ;  /* 0x000000100b00788c */ /* 0x001fe4000bf06070 */
[----:B------:R-:W-:-:S07]  /*0770*/  IMAD R2, R5, UR11, RZ ;  /* 0x0000000b05027c24 */ /* 0x000fce000f8e02ff */
[----:B------:R-:W-:Y:S05]  /*0780*/  BRA.U !UP0, `(.L_x_7) ;  /* 0x0000000508007547 */ /* 0x000fea000b800000 */
[----:B------:R-:W-:Y:S01]  /*0790*/  ULOP3.LUT UR6, UR11, 0x7ffffff0, URZ, 0xc0, !UPT ;  /* 0x7ffffff00b067892 */ /* 0x000fe2000f8ec0ff */
[----:B------:R-:W-:Y:S02]  /*07a0*/  MOV R14, RZ ;  /* 0x000000ff000e7202 */ /* 0x000fe40000000f00 */
[----:B------:R-:W-:Y:S01]  /*07b0*/  MOV R15, R11 ;  /* 0x0000000b000f7202 */ /* 0x000fe20000000f00 */
[----:B------:R-:W-:Y:S01]  /*07c0*/  UIADD3 UR11, UPT, UPT, -UR6, URZ, URZ ;  /* 0x000000ff060b7290 */ /* 0x000fe2000fffe1ff */
[----:B------:R-:W-:-:S11]  /*07d0*/  MOV R12, R2 ;  /* 0x00000002000c7202 */ /* 0x000fd60000000f00 */
.L_x_8:
[----:B------:R-:W-:Y:S02]  /*07e0*/  MOV R4, UR9 ;  /* 0x0000000900047c02 */ /* 0x000fe40008000f00 */
[----:B------:R-:W-:Y:S02]  /*07f0*/  MOV R5, UR10 ;  /* 0x0000000a00057c02 */ /* 0x000fe40008000f00 */
[----:B------:R-:W-:Y:S02]  /*0800*/  MOV R6, UR7 ;  /* 0x0000000700067c02 */ /* 0x000fe40008000f00 */
[----:B------:R-:W-:Y:S01]  /*0810*/  MOV R7, UR8 ;  /* 0x0000000800077c02 */ /* 0x000fe20008000f00 */
[----:B------:R-:W-:-:S04]  /*0820*/  IMAD.WIDE R4, R12, 0x4, R4 ;  /* 0x000000040c047825 */ /* 0x000fc800078e0204 */
[----:B------:R-:W-:Y:S01]  /*0830*/  IMAD.WIDE R6, R15, 0x4, R6 ;  /* 0x000000040f067825 */ /* 0x000fe200078e0206 */
[----:B------:R-:W2:Y:S04]  /*0840*/  LDG.E R19, desc[UR12][R4.64+-0x20] ;  /* 0xffffe00c04137981 */ /* 0x000ea8000c1e1900 */
[----:B------:R-:W2:Y:S04]  /*0850*/  LDG.E R16, desc[UR12][R6.64+-0x20] ;  /* 0xffffe00c06107981 */ /* 0x000ea8000c1e1900 */
[----:B------:R-:W3:Y:S04]  /*0860*/  LDG.E R23, desc[UR12][R4.64+-0x1c] ;  /* 0xffffe40c04177981 */ /* 0x000ee8000c1e1900 */
[----:B------:R-:W3:Y:S04]  /*0870*/  LDG.E R26, desc[UR12][R6.64+-0x1c] ;  /* 0xffffe40c061a7981 */ /* 0x000ee8000c1e1900 */
[----:B------:R-:W4:Y:S04]  /*0880*/  LDG.E R18, desc[UR12][R4.64+-0x18] ;  /* 0xffffe80c04127981 */ /* 0x000f28000c1e1900 */
[----:B------:R-:W4:Y:S04]  /*0890*/  LDG.E R21, desc[UR12][R6.64+-0x18] ;  /* 0xffffe80c06157981 */ /* 0x000f28000c1e1900 */
[----:B------:R-:W5:Y:S04]  /*08a0*/  LDG.E R20, desc[UR12][R4.64+-0x14] ;  /* 0xffffec0c04147981 */ /* 0x000f68000c1e1900 */
[----:B------:R-:W5:Y:S04]  /*08b0*/  LDG.E R17, desc[UR12][R6.64+-0x14] ;  /* 0xffffec0c06117981 */ /* 0x000f68000c1e1900 */
[----:B------:R-:W5:Y:S04]  /*08c0*/  LDG.E R25, desc[UR12][R6.64+-0x10] ;  /* 0xfffff00c06197981 */ /* 0x000f68000c1e1900 */
[----:B------:R-:W5:Y:S04]  /*08d0*/  LDG.E R27, desc[UR12][R6.64+0x18] ;  /* 0x0000180c061b7981 */ /* 0x000f68000c1e1900 */
[----:B------:R-:W5:Y:S01]  /*08e0*/  LDG.E R28, desc[UR12][R6.64+0x1c] ;  /* 0x00001c0c061c7981 */ /* 0x000f62000c1e1900 */
[----:B--2---:R-:W-:-:S03]  /*08f0*/  FFMA R16, R19, R16, R14 ;  /* 0x0000001013107223 */ /* 0x004fc6000000000e */
[----:B------:R-:W2:Y:S04]  /*0900*/  LDG.E R14, desc[UR12][R4.64+-0x10] ;  /* 0xfffff00c040e7981 */ /* 0x000ea8000c1e1900 */
[----:B------:R-:W2:Y:S01]  /*0910*/  LDG.E R19, desc[UR12][R6.64+-0xc] ;  /* 0xfffff40c06137981 */ /* 0x000ea2000c1e1900 */
[----:B---3--:R-:W-:-:S03]  /*0920*/  FFMA R23, R23, R26, R16 ;  /* 0x0000001a17177223 */ /* 0x008fc60000000010 */
[----:B------:R-:W3:Y:S04]  /*0930*/  LDG.E R16, desc[UR12][R4.64+-0xc] ;  /* 0xfffff40c04107981 */ /* 0x000ee8000c1e1900 */
[----:B------:R-:W3:Y:S01]  /*0940*/  LDG.E R26, desc[UR12][R6.64+0x14] ;  /* 0x0000140c061a7981 */ /* 0x000ee2000c1e1900 */
[----:B----4-:R-:W-:-:S03]  /*0950*/  FFMA R23, R18, R21, R23 ;  /* 0x0000001512177223 */ /* 0x010fc60000000017 */
[----:B------:R-:W4:Y:S04]  /*0960*/  LDG.E R18, desc[UR12][R4.64+-0x8] ;  /* 0xfffff80c04127981 */ /* 0x000f28000c1e1900 */
[----:B------:R-:W4:Y:S01]  /*0970*/  LDG.E R21, desc[UR12][R6.64+-0x8] ;  /* 0xfffff80c06157981 */ /* 0x000f22000c1e1900 */
[----:B-----5:R-:W-:-:S03]  /*0980*/  FFMA R17, R20, R17, R23 ;  /* 0x0000001114117223 */ /* 0x020fc60000000017 */
        /* <DEDUP_REMOVED lines=19> */
[----:B------:R-:W3:Y:S04]  /*0ac0*/  LDG.E R16, desc[UR12][R4.64+0x18] ;  /* 0x0000180c04107981 */ /* 0x000ee8000c1e1900 */
[----:B------:R-:W3:Y:S01]  /*0ad0*/  LDG.E R25, desc[UR12][R4.64+0x1c] ;  /* 0x00001c0c04197981 */ /* 0x000ee2000c1e1900 */
[----:B----4-:R-:W-:Y:S01]  /*0ae0*/  FFMA R21, R21, R18, R29 ;  /* 0x0000001215157223 */ /* 0x010fe2000000001d */
[----:B------:R-:W-:-:S03]  /*0af0*/  UIADD3 UR11, UPT, UPT, UR11, 0x10, URZ ;  /* 0x000000100b0b7890 */ /* 0x000fc6000fffe0ff */
[----:B-----5:R-:W-:Y:S01]  /*0b00*/  FFMA R21, R20, R23, R21 ;  /* 0x0000001714157223 */ /* 0x020fe20000000015 */
[----:B------:R-:W-:Y:S01]  /*0b10*/  UISETP.NE.AND UP0, UPT, UR11, URZ, UPT ;  /* 0x000000ff0b00728c */ /* 0x000fe2000bf05270 */
[----:B------:R-:W-:Y:S02]  /*0b20*/  IADD3 R12, PT, PT, R12, 0x10, RZ ;  /* 0x000000100c0c7810 */ /* 0x000fe40007ffe0ff */
[----:B------:R-:W-:Y:S01]  /*0b30*/  IADD3 R15, PT, PT, R15, 0x10, RZ ;  /* 0x000000100f0f7810 */ /* 0x000fe20007ffe0ff */
[----:B--2---:R-:W-:-:S04]  /*0b40*/  FFMA R14, R14, R17, R21 ;  /* 0x000000110e0e7223 */ /* 0x004fc80000000015 */
[----:B---3--:R-:W-:-:S04]  /*0b50*/  FFMA R19, R19, R26, R14 ;  /* 0x0000001a13137223 */ /* 0x008fc8000000000e */
[----:B------:R-:W-:-:S04]  /*0b60*/  FFMA R16, R16, R27, R19 ;  /* 0x0000001b10107223 */ /* 0x000fc80000000013 */
[----:B------:R-:W-:Y:S01]  /*0b70*/  FFMA R14, R25, R28, R16 ;  /* 0x0000001c190e7223 */ /* 0x000fe20000000010 */
[----:B------:R-:W-:Y:S06]  /*0b80*/  BRA.U UP0, `(.L_x_8) ;  /* 0xfffffffd00147547 */ /* 0x000fec000b83ffff */
.L_x_7:
[----:B------:R-:W-:-:S13]  /*0b90*/  ISETP.NE.AND P0, PT, R22, RZ, PT ;  /* 0x000000ff1600720c */ /* 0x000fda0003f05270 */
[----:B------:R-:W-:Y:S05]  /*0ba0*/  @!P0 BRA `(.L_x_9) ;  /* 0x0000000400388947 */ /* 0x000fea0003800000 */
[----:B------:R-:W-:Y:S02]  /*0bb0*/  IADD3 R4, PT, PT, R22, -0x1, RZ ;  /* 0xffffffff16047810 */ /* 0x000fe40007ffe0ff */
[----:B------:R-:W-:Y:S02]  /*0bc0*/  ISETP.NE.AND P2, PT, R24, RZ, PT ;  /* 0x000000ff1800720c */ /* 0x000fe40003f45270 */
[----:B------:R-:W-:-:S13]  /*0bd0*/  ISETP.GE.U32.AND P0, PT, R4, 0x7, PT ;  /* 0x000000070400780c */ /* 0x000fda0003f06070 */
[----:B------:R-:W-:Y:S05]  /*0be0*/  @!P0 BRA `(.L_x_10) ;  /* 0x00000000007c8947 */ /* 0x000fea0003800000 */
[----:B------:R-:W0:Y:S01]  /*0bf0*/  LDC.64 R4, c[0x0][0x388] ;  /* 0x0000e200ff047b82 */ /* 0x000e220000000a00 */
[----:B------:R-:W-:Y:S02]  /*0c00*/  IADD3 R15, PT, PT, R2, UR6, RZ ;  /* 0x00000006020f7c10 */ /* 0x000fe4000fffe0ff */
[----:B------:R-:W-:-:S05]  /*0c10*/  IADD3 R17, PT, PT, R11, UR6, RZ ;  /* 0x000000060b117c10 */ /* 0x000fca000fffe0ff */
[----:B------:R-:W1:Y:S01]  /*0c20*/  LDC.64 R6, c[0x0][0x390] ;  /* 0x0000e400ff067b82 */ /* 0x000e620000000a00 */
[----:B0-----:R-:W-:-:S05]  /*0c30*/  IMAD.WIDE R4, R15, 0x4, R4 ;  /* 0x000000040f047825 */ /* 0x001fca00078e0204 */
[----:B------:R-:W2:Y:S01]  /*0c40*/  LDG.E R21, desc[UR12][R4.64] ;  /* 0x0000000c04157981 */ /* 0x000ea2000c1e1900 */
[----:B-1----:R-:W-:-:S03]  /*0c50*/  IMAD.WIDE R6, R17, 0x4, R6 ;  /* 0x0000000411067825 */ /* 0x002fc600078e0206 */
[----:B------:R-:W3:Y:S04]  /*0c60*/  LDG.E R12, desc[UR12][R4.64+0x4] ;  /* 0x0000040c040c7981 */ /* 0x000ee8000c1e1900 */
[----:B------:R-:W2:Y:S04]  /*0c70*/  LDG.E R20, desc[UR12][R6.64] ;  /* 0x0000000c06147981 */ /* 0x000ea8000c1e1900 */
[----:B------:R-:W3:Y:S04]  /*0c80*/  LDG.E R15, desc[UR12][R6.64+0x4] ;  /* 0x0000040c060f7981 */ /* 0x000ee8000c1e1900 */
[----:B------:R-:W4:Y:S04]  /*0c90*/  LDG.E R16, desc[UR12][R4.64+0x8] ;  /* 0x0000080c04107981 */ /* 0x000f28000c1e1900 */
[----:B------:R-:W4:Y:S04]  /*0ca0*/  LDG.E R17, desc[UR12][R6.64+0x8] ;  /* 0x0000080c06117981 */ /* 0x000f28000c1e1900 */
[----:B------:R-:W5:Y:S04]  /*0cb0*/  LDG.E R18, desc[UR12][R4.64+0xc] ;  /* 0x00000c0c04127981 */ /* 0x000f68000c1e1900 */
[----:B------:R-:W5:Y:S04]  /*0cc0*/  LDG.E R19, desc[UR12][R6.64+0xc] ;  /* 0x00000c0c06137981 */ /* 0x000f68000c1e1900 */
[----:B------:R-:W5:Y:S04]  /*0cd0*/  LDG.E R26, desc[UR12][R6.64+0x10] ;  /* 0x0000100c061a7981 */ /* 0x000f68000c1e1900 */
[----:B------:R-:W5:Y:S04]  /*0ce0*/  LDG.E R27, desc[UR12][R6.64+0x14] ;  /* 0x0000140c061b7981 */ /* 0x000f68000c1e1900 */
[----:B------:R-:W5:Y:S04]  /*0cf0*/  LDG.E R25, desc[UR12][R6.64+0x18] ;  /* 0x0000180c06197981 */ /* 0x000f68000c1e1900 */
[----:B------:R-:W5:Y:S04]  /*0d00*/  LDG.E R23, desc[UR12][R4.64+0x1c] ;  /* 0x00001c0c04177981 */ /* 0x000f68000c1e1900 */
[----:B------:R-:W5:Y:S01]  /*0d10*/  LDG.E R28, desc[UR12][R6.64+0x1c] ;  /* 0x00001c0c061c7981 */ /* 0x000f62000c1e1900 */
[----:B--2---:R-:W-:-:S03]  /*0d20*/  FFMA R29, R21, R20, R14 ;  /* 0x00000014151d7223 */ /* 0x004fc6000000000e */
[----:B------:R-:W2:Y:S04]  /*0d30*/  LDG.E R21, desc[UR12][R4.64+0x10] ;  /* 0x0000100c04157981 */ /* 0x000ea8000c1e1900 */
[----:B------:R-:W2:Y:S04]  /*0d40*/  LDG.E R20, desc[UR12][R4.64+0x14] ;  /* 0x0000140c04147981 */ /* 0x000ea8000c1e1900 */
[----:B------:R-:W2:Y:S01]  /*0d50*/  LDG.E R14, desc[UR12][R4.64+0x18] ;  /* 0x0000180c040e7981 */ /* 0x000ea2000c1e1900 */
[----:B---3--:R-:W-:-:S04]  /*0d60*/  FFMA R15, R12, R15, R29 ;  /* 0x0000000f0c0f7223 */ /* 0x008fc8000000001d */
[----:B----4-:R-:W-:-:S04]  /*0d70*/  FFMA R15, R16, R17, R15 ;  /* 0x00000011100f7223 */ /* 0x010fc8000000000f */
[----:B-----5:R-:W-:Y:S01]  /*0d80*/  FFMA R18, R18, R19, R15 ;  /* 0x0000001312127223 */ /* 0x020fe2000000000f */
[----:B------:R-:W-:-:S03]  /*0d90*/  UIADD3 UR6, UPT, UPT, UR6, 0x8, URZ ;  /* 0x0000000806067890 */ /* 0x000fc6000fffe0ff */
[----:B--2---:R-:W-:-:S04]  /*0da0*/  FFMA R21, R21, R26, R18 ;  /* 0x0000001a15157223 */ /* 0x004fc80000000012 */
[----:B------:R-:W-:-:S04]  /*0db0*/  FFMA R21, R20, R27, R21 ;  /* 0x0000001b14157223 */ /* 0x000fc80000000015 */
[----:B------:R-:W-:-:S04]  /*0dc0*/  FFMA R14, R14, R25, R21 ;  /* 0x000000190e0e7223 */ /* 0x000fc80000000015 */
[----:B------:R-:W-:-:S07]  /*0dd0*/  FFMA R14, R23, R28, R14 ;  /* 0x0000001c170e7223 */ /* 0x000fce000000000e */
.L_x_10:
        /* <DEDUP_REMOVED lines=14> */
[----:B------:R-:W4:Y:S04]  /*0ec0*/  LDG.E R17, desc[UR12][R6.64+0x4] ;  /* 0x0000040c06117981 */ /* 0x000f28000c1e1900 */
[----:B------:R-:W4:Y:S04]  /*0ed0*/  LDG.E R16, desc[UR12][R4.64+0x4] ;  /* 0x0000040c04107981 */ /* 0x000f28000c1e1900 */
[----:B------:R-:W3:Y:S04]  /*0ee0*/  LDG.E R18, desc[UR12][R4.64+0x8] ;  /* 0x0000080c04127981 */ /* 0x000ee8000c1e1900 */
[----:B------:R-:W5:Y:S04]  /*0ef0*/  LDG.E R21, desc[UR12][R6.64+0xc] ;  /* 0x00000c0c06157981 */ /* 0x000f68000c1e1900 */
[----:B------:R-:W5:Y:S01]  /*0f00*/  LDG.E R20, desc[UR12][R4.64+0xc] ;  /* 0x00000c0c04147981 */ /* 0x000f62000c1e1900 */
[----:B------:R-:W-:Y:S01]  /*0f10*/  UIADD3 UR6, UPT, UPT, UR6, 0x4, URZ ;  /* 0x0000000406067890 */ /* 0x000fe2000fffe0ff */
[----:B--2---:R-:W-:-:S04]  /*0f20*/  FFMA R12, R15, R12, R14 ;  /* 0x0000000c0f0c7223 */ /* 0x004fc8000000000e */
[----:B----4-:R-:W-:-:S04]  /*0f30*/  FFMA R12, R17, R16, R12 ;  /* 0x00000010110c7223 */ /* 0x010fc8000000000c */
[----:B---3--:R-:W-:-:S04]  /*0f40*/  FFMA R12, R19, R18, R12 ;  /* 0x00000012130c7223 */ /* 0x008fc8000000000c */
[----:B-----5:R-:W-:-:S07]  /*0f50*/  FFMA R14, R21, R20, R12 ;  /* 0x00000014150e7223 */ /* 0x020fce000000000c */
.L_x_11:
[----:B------:R-:W-:Y:S05]  /*0f60*/  @!P2 BRA `(.L_x_9) ;  /* 0x000000000048a947 */ /* 0x000fea0003800000 */
[----:B------:R-:W0:Y:S01]  /*0f70*/  LDC.64 R6, c[0x0][0x388] ;  /* 0x0000e200ff067b82 */ /* 0x000e220000000a00 */
[----:B------:R-:W-:Y:S02]  /*0f80*/  IADD3 R15, PT, PT, R2, UR6, RZ ;  /* 0x00000006020f7c10 */ /* 0x000fe4000fffe0ff */
[----:B------:R-:W-:-:S05]  /*0f90*/  IADD3 R17, PT, PT, R11, UR6, RZ ;  /* 0x000000060b117c10 */ /* 0x000fca000fffe0ff */
[----:B------:R-:W1:Y:S01]  /*0fa0*/  LDC.64 R4, c[0x0][0x390] ;  /* 0x0000e400ff047b82 */ /* 0x000e620000000a00 */
[----:B0-----:R-:W-:-:S05]  /*0fb0*/  IMAD.WIDE R6, R15, 0x4, R6 ;  /* 0x000000040f067825 */ /* 0x001fca00078e0206 */
[----:B------:R-:W2:Y:S01]  /*0fc0*/  LDG.E R15, desc[UR12][R6.64] ;  /* 0x0000000c060f7981 */ /* 0x000ea2000c1e1900 */
[----:B-1----:R-:W-:-:S05]  /*0fd0*/  IMAD.WIDE R4, R17, 0x4, R4 ;  /* 0x0000000411047825 */ /* 0x002fca00078e0204 */
[----:B------:R-:W2:Y:S01]  /*0fe0*/  LDG.E R2, desc[UR12][R4.64] ;  /* 0x0000000c04027981 */ /* 0x000ea2000c1e1900 */
[----:B------:R-:W-:Y:S01]  /*0ff0*/  ISETP.NE.AND P0, PT, R9, 0x1, PT ;  /* 0x000000010900780c */ /* 0x000fe20003f05270 */
[----:B--2---:R-:W-:-:S12]  /*1000*/  FFMA R14, R15, R2, R14 ;  /* 0x000000020f0e7223 */ /* 0x004fd8000000000e */
[----:B------:R-:W-:Y:S05]  /*1010*/  @!P0 BRA `(.L_x_9) ;  /* 0x00000000001c8947 */ /* 0x000fea0003800000 */
[----:B------:R-:W-:Y:S01]  /*1020*/  ISETP.NE.AND P0, PT, R9, 0x2, PT ;  /* 0x000000020900780c */ /* 0x000fe20003f05270 */
[----:B------:R-:W2:Y:S04]  /*1030*/  LDG.E R15, desc[UR12][R6.64+0x4] ;  /* 0x0000040c060f7981 */ /* 0x000ea8000c1e1900 */
[----:B------:R-:W2:Y:S08]  /*1040*/  LDG.E R2, desc[UR12][R4.64+0x4] ;  /* 0x0000040c04027981 */ /* 0x000eb0000c1e1900 */
[----:B------:R-:W3:Y:S04]  /*1050*/  @P0 LDG.E R17, desc[UR12][R6.64+0x8] ;  /* 0x0000080c06110981 */ /* 0x000ee8000c1e1900 */
[----:B------:R-:W3:Y:S01]  /*1060*/  @P0 LDG.E R12, desc[UR12][R4.64+0x8] ;  /* 0x0000080c040c0981 */ /* 0x000ee2000c1e1900 */
[----:B--2---:R-:W-:-:S04]  /*1070*/  FFMA R14, R15, R2, R14 ;  /* 0x000000020f0e7223 */ /* 0x004fc8000000000e */
[----:B---3--:R-:W-:-:S07]  /*1080*/  @P0 FFMA R14, R17, R12, R14 ;  /* 0x0000000c110e0223 */ /* 0x008fce000000000e */
.L_x_9:
[----:B------:R-:W0:Y:S02]  /*1090*/  LDC.64 R4, c[0x0][0x380] ;  /* 0x0000e000ff047b82 */ /* 0x000e240000000a00 */
[----:B0-----:R-:W-:-:S05]  /*10a0*/  IMAD.WIDE R4, R13, 0x4, R4 ;  /* 0x000000040d047825 */ /* 0x001fca00078e0204 */
[----:B------:R0:W-:Y:S02]  /*10b0*/  STG.E desc[UR12][R4.64], R14 ;  /* 0x0000000e04007986 */ /* 0x0001e4000c10190c */
.L_x_6:
[----:B------:R-:W-:Y:S05]  /*10c0*/  BSYNC.RECONVERGENT B0 ;  /* 0x0000000000007941 */ /* 0x000fea0003800200 */
.L_x_5:
[----:B------:R-:W-:Y:S05]  /*10d0*/  @P1 BRA `(.L_x_12) ;  /* 0xfffffff400681947 */ /* 0x000fea000383ffff */
[----:B------:R-:W-:-:S06]  /*10e0*/  UIADD3 UR6, UPT, UPT, UR4, 0x1, URZ ;  /* 0x0000000104067890 */ /* 0x000fcc000fffe0ff */
[----:B------:R-:W-:-:S13]  /*10f0*/  ISETP.NE.AND P0, PT, R3, UR6, PT ;  /* 0x0000000603007c0c */ /* 0x000fda000bf05270 */
[----:B------:R-:W-:Y:S05]  /*1100*/  @!P0 EXIT ;  /* 0x000000000000894d */ /* 0x000fea0003800000 */
[----:B------:R-:W-:Y:S01]  /*1110*/  UMOV UR4, UR6 ;  /* 0x0000000600047c82 */ /* 0x000fe20008000000 */
[----:B------:R-:W-:Y:S05]  /*1120*/  BRA `(.L_x_13) ;  /* 0xfffffff400407947 */ /* 0x000fea000383ffff */
.L_x_14:
[----:B------:R-:W-:-:S00]  /*1130*/  BRA `(.L_x_14) ;  /* 0xfffffffc00fc7947 */ /* 0x000fc0000383ffff */
[----:B------:R-:W-:-:S00]  /*1140*/  NOP ;  /* 0x0000000000007918 */ /* 0x000fc00000000000 */
        /* <DEDUP_REMOVED lines=11> */
.L_x_15:


//--------------------- .nv.shared.reserved.0     --------------------------
	.section	.nv.shared.reserved.0,"aw",@nobits
	.weak		__nv_reservedSMEM_offset_0_alias
	.size		__nv_reservedSMEM_offset_0_alias, 0, 64
	.other		__nv_reservedSMEM_offset_0_alias,@"STO_CUDA_RESERVED_SHARED STV_DEFAULT"
__nv_reservedSMEM_offset_0_alias:
	.zero		0
	.zero		64


//--------------------- .nv.constant0.matrixMulTrans --------------------------
	.section	.nv.constant0.matrixMulTrans,"a",@progbits
	.sectionflags	@""
	.align	4
.nv.constant0.matrixMulTrans:
	.zero		944


//--------------------- SYMBOLS --------------------------

	.type		.nv.reservedSmem.offset0,@object
	.size		.nv.reservedSmem.offset0,0x4
